//
// Generated by NVIDIA NVVM Compiler
//
// Compiler Build ID: CL-36424714
// Cuda compilation tools, release 13.0, V13.0.88
// Based on NVVM 20.0.0
//

.version 9.0
.target sm_100
.address_size 64

	// .globl	_Z7stenciliiPdS_

.visible .entry _Z7stenciliiPdS_(
	.param .u32 _Z7stenciliiPdS__param_0,
	.param .u32 _Z7stenciliiPdS__param_1,
	.param .u64 .ptr .align 1 _Z7stenciliiPdS__param_2,
	.param .u64 .ptr .align 1 _Z7stenciliiPdS__param_3
)
{
	.reg .pred 	%p<8>;
	.reg .b32 	%r<18>;
	.reg .b64 	%rd<12>;
	.reg .b64 	%fd<9>;

	ld.param.u32 	%r3, [_Z7stenciliiPdS__param_0];
	ld.param.u32 	%r4, [_Z7stenciliiPdS__param_1];
	ld.param.u64 	%rd1, [_Z7stenciliiPdS__param_2];
	ld.param.u64 	%rd2, [_Z7stenciliiPdS__param_3];
	mov.u32 	%r6, %tid.x;
	mov.u32 	%r7, %ctaid.x;
	mov.u32 	%r8, %ntid.x;
	mad.lo.s32 	%r1, %r7, %r8, %r6;
	mov.u32 	%r9, %tid.y;
	mov.u32 	%r10, %ctaid.y;
	mov.u32 	%r11, %ntid.y;
	mad.lo.s32 	%r12, %r10, %r11, %r9;
	setp.gt.s32 	%p1, %r1, %r3;
	setp.gt.s32 	%p2, %r12, %r4;
	or.pred  	%p3, %p1, %p2;
	setp.lt.s32 	%p4, %r1, 1;
	or.pred  	%p5, %p4, %p3;
	setp.eq.s32 	%p6, %r12, 0;
	or.pred  	%p7, %p5, %p6;
	@%p7 bra 	$L__BB0_2;
	cvta.to.global.u64 	%rd3, %rd2;
	cvta.to.global.u64 	%rd4, %rd1;
	add.s32 	%r13, %r3, 2;
	mul.lo.s32 	%r14, %r13, %r12;
	add.s32 	%r15, %r14, %r1;
	mul.wide.s32 	%rd5, %r15, 8;
	add.s64 	%rd6, %rd3, %rd5;
	ld.global.f64 	%fd1, [%rd6+8];
	ld.global.f64 	%fd2, [%rd6+-8];
	add.f64 	%fd3, %fd1, %fd2;
	sub.s32 	%r16, %r14, %r13;
	add.s32 	%r17, %r16, %r1;
	mul.wide.s32 	%rd7, %r17, 8;
	add.s64 	%rd8, %rd3, %rd7;
	ld.global.f64 	%fd4, [%rd8];
	add.f64 	%fd5, %fd3, %fd4;
	mul.wide.s32 	%rd9, %r13, 8;
	add.s64 	%rd10, %rd6, %rd9;
	ld.global.f64 	%fd6, [%rd10];
	add.f64 	%fd7, %fd5, %fd6;
	mul.f64 	%fd8, %fd7, 0d3FD0000000000000;
	add.s64 	%rd11, %rd4, %rd5;
	st.global.f64 	[%rd11], %fd8;
$L__BB0_2:
	ret;

}
	// .globl	_Z4copyiiPdS_
.visible .entry _Z4copyiiPdS_(
	.param .u32 _Z4copyiiPdS__param_0,
	.param .u32 _Z4copyiiPdS__param_1,
	.param .u64 .ptr .align 1 _Z4copyiiPdS__param_2,
	.param .u64 .ptr .align 1 _Z4copyiiPdS__param_3
)
{
	.reg .pred 	%p<8>;
	.reg .b32 	%r<15>;
	.reg .b64 	%rd<8>;
	.reg .b64 	%fd<2>;

	ld.param.u32 	%r3, [_Z4copyiiPdS__param_0];
	ld.param.u32 	%r4, [_Z4copyiiPdS__param_1];
	ld.param.u64 	%rd1, [_Z4copyiiPdS__param_2];
	ld.param.u64 	%rd2, [_Z4copyiiPdS__param_3];
	mov.u32 	%r6, %tid.x;
	mov.u32 	%r7, %ctaid.x;
	mov.u32 	%r8, %ntid.x;
	mad.lo.s32 	%r1, %r7, %r8, %r6;
	mov.u32 	%r9, %tid.y;
	mov.u32 	%r10, %ctaid.y;
	mov.u32 	%r11, %ntid.y;
	mad.lo.s32 	%r12, %r10, %r11, %r9;
	setp.gt.s32 	%p1, %r1, %r3;
	setp.gt.s32 	%p2, %r12, %r4;
	or.pred  	%p3, %p1, %p2;
	setp.lt.s32 	%p4, %r1, 1;
	or.pred  	%p5, %p4, %p3;
	setp.eq.s32 	%p6, %r12, 0;
	or.pred  	%p7, %p5, %p6;
	@%p7 bra 	$L__BB1_2;
	cvta.to.global.u64 	%rd3, %rd1;
	cvta.to.global.u64 	%rd4, %rd2;
	add.s32 	%r13, %r3, 2;
	mad.lo.s32 	%r14, %r13, %r12, %r1;
	mul.wide.s32 	%rd5, %r14, 8;
	add.s64 	%rd6, %rd3, %rd5;
	ld.global.f64 	%fd1, [%rd6];
	add.s64 	%rd7, %rd4, %rd5;
	st.global.f64 	[%rd7], %fd1;
$L__BB1_2:
	ret;

}


// ===== COMPILED SASS (sm_100) =====

	.target	sm_100

	.elftype	@"ET_EXEC"


//--------------------- .note.nv.tkinfo           --------------------------
	.section	.note.nv.tkinfo,"",@"SHT_NOTE"
	.sectionflags	@"SHF_NOTE_NV_TKINFO"
	.tkinfo
        /*0018*/ 	.word	0x00000002
        /*0030*/ 	.string	""
        /*0030*/ 	.string	"ptxas"
        /*0030*/ 	.string	"Cuda compilation tools, release 13.0, V13.0.88"
        /*0030*/ 	.string	"Build cuda_13.0.r13.0/compiler.36424714_0"
        /*0030*/ 	.string	"-arch sm_100 -m 64 "



//--------------------- .note.nv.cuinfo           --------------------------
	.section	.note.nv.cuinfo,"",@"SHT_NOTE"
	.sectionflags	@"SHF_NOTE_NV_CUINFO"
        /*0018*/ 	.short	0x0002
        /*001a*/ 	.short	0x0064
        /*001c*/ 	.short	0x0082
	.zero		2


//--------------------- .nv.info                  --------------------------
	.section	.nv.info,"",@"SHT_CUDA_INFO"
	.align	4


	//----- nvinfo : EIATTR_REGCOUNT
	.align		4
        /*0000*/ 	.byte	0x04, 0x2f
        /*0002*/ 	.short	(.L_1 - .L_0)
	.align		4
.L_0:
        /*0004*/ 	.word	index@(_Z7stenciliiPdS_)
        /*0008*/ 	.word	0x00000010


	//----- nvinfo : EIATTR_FRAME_SIZE
	.align		4
.L_1:
        /*000c*/ 	.byte	0x04, 0x11
        /*000e*/ 	.short	(.L_3 - .L_2)
	.align		4
.L_2:
        /*0010*/ 	.word	index@(_Z7stenciliiPdS_)
        /*0014*/ 	.word	0x00000000


	//----- nvinfo : EIATTR_REGCOUNT
	.align		4
.L_3:
        /*0018*/ 	.byte	0x04, 0x2f
        /*001a*/ 	.short	(.L_5 - .L_4)
	.align		4
.L_4:
        /*001c*/ 	.word	index@(_Z4copyiiPdS_)
        /*0020*/ 	.word	0x0000000a


	//----- nvinfo : EIATTR_FRAME_SIZE
	.align		4
.L_5:
        /*0024*/ 	.byte	0x04, 0x11
        /*0026*/ 	.short	(.L_7 - .L_6)
	.align		4
.L_6:
        /*0028*/ 	.word	index@(_Z4copyiiPdS_)
        /*002c*/ 	.word	0x00000000


	//----- nvinfo : EIATTR_MIN_STACK_SIZE
	.align		4
.L_7:
        /*0030*/ 	.byte	0x04, 0x12
        /*0032*/ 	.short	(.L_9 - .L_8)
	.align		4
.L_8:
        /*0034*/ 	.word	index@(_Z4copyiiPdS_)
        /*0038*/ 	.word	0x00000000


	//----- nvinfo : EIATTR_MIN_STACK_SIZE
	.align		4
.L_9:
        /*003c*/ 	.byte	0x04, 0x12
        /*003e*/ 	.short	(.L_11 - .L_10)
	.align		4
.L_10:
        /*0040*/ 	.word	index@(_Z7stenciliiPdS_)
        /*0044*/ 	.word	0x00000000
.L_11:


//--------------------- .nv.compat                --------------------------
	.section	.nv.compat,"",@"SHT_CUDA_COMPAT_INFO"
	.align	4
        /*0000*/ 	.byte	0x02, 0x09, 0x00, 0x00, 0x02, 0x02, 0x01, 0x00, 0x02, 0x05, 0x05, 0x00, 0x03, 0x07, 0x01, 0x01
        /*0010*/ 	.byte	0x02, 0x03, 0x00, 0x00, 0x02, 0x06, 0x01, 0x00, 0x04, 0x0b, 0x08, 0x00, 0x01, 0x00, 0x00, 0x00
        /*0020*/ 	.byte	0x00, 0x00, 0x00, 0x00


//--------------------- .nv.info._Z4copyiiPdS_    --------------------------
	.section	.nv.info._Z4copyiiPdS_,"",@"SHT_CUDA_INFO"
	.sectionflags	@""
	.align	4


	//----- nvinfo : EIATTR_CUDA_API_VERSION
	.align		4
        /*0000*/ 	.byte	0x04, 0x37
        /*0002*/ 	.short	(.L_13 - .L_12)
.L_12:
        /*0004*/ 	.word	0x00000082


	//----- nvinfo : EIATTR_KPARAM_INFO
	.align		4
.L_13:
        /*0008*/ 	.byte	0x04, 0x17
        /*000a*/ 	.short	(.L_15 - .L_14)
.L_14:
        /*000c*/ 	.word	0x00000000
        /*0010*/ 	.short	0x0003
        /*0012*/ 	.short	0x0010
        /*0014*/ 	.byte	0x00, 0xf5, 0x21, 0x00


	//----- nvinfo : EIATTR_KPARAM_INFO
	.align		4
.L_15:
        /*0018*/ 	.byte	0x04, 0x17
        /*001a*/ 	.short	(.L_17 - .L_16)
.L_16:
        /*001c*/ 	.word	0x00000000
        /*0020*/ 	.short	0x0002
        /*0022*/ 	.short	0x0008
        /*0024*/ 	.byte	0x00, 0xf5, 0x21, 0x00


	//----- nvinfo : EIATTR_KPARAM_INFO
	.align		4
.L_17:
        /*0028*/ 	.byte	0x04, 0x17
        /*002a*/ 	.short	(.L_19 - .L_18)
.L_18:
        /*002c*/ 	.word	0x00000000
        /*0030*/ 	.short	0x0001
        /*0032*/ 	.short	0x0004
        /*0034*/ 	.byte	0x00, 0xf0, 0x11, 0x00


	//----- nvinfo : EIATTR_KPARAM_INFO
	.align		4
.L_19:
        /*0038*/ 	.byte	0x04, 0x17
        /*003a*/ 	.short	(.L_21 - .L_20)
.L_20:
        /*003c*/ 	.word	0x00000000
        /*0040*/ 	.short	0x0000
        /*0042*/ 	.short	0x0000
        /*0044*/ 	.byte	0x00, 0xf0, 0x11, 0x00


	//----- nvinfo : EIATTR_SPARSE_MMA_MASK
	.align		4
.L_21:
        /*0048*/ 	.byte	0x03, 0x50
        /*004a*/ 	.short	0x0000


	//----- nvinfo : EIATTR_MAXREG_COUNT
	.align		4
        /*004c*/ 	.byte	0x03, 0x1b
        /*004e*/ 	.short	0x00ff


	//----- nvinfo : EIATTR_MERCURY_ISA_VERSION
	.align		4
        /*0050*/ 	.byte	0x03, 0x5f
        /*0052*/ 	.short	0x0101


	//----- nvinfo : EIATTR_VRC_CTA_INIT_COUNT
	.align		4
        /*0054*/ 	.byte	0x02, 0x4a
	.zero		1
	.zero		1


	//----- nvinfo : EIATTR_EXIT_INSTR_OFFSETS
	.align		4
        /*0058*/ 	.byte	0x04, 0x1c
        /*005a*/ 	.short	(.L_23 - .L_22)


	//   ....[0]....
.L_22:
        /*005c*/ 	.word	0x000000e0


	//   ....[1]....
        /*0060*/ 	.word	0x00000180


	//----- nvinfo : EIATTR_CBANK_PARAM_SIZE
	.align		4
.L_23:
        /*0064*/ 	.byte	0x03, 0x19
        /*0066*/ 	.short	0x0018


	//----- nvinfo : EIATTR_PARAM_CBANK
	.align		4
        /*0068*/ 	.byte	0x04, 0x0a
        /*006a*/ 	.short	(.L_25 - .L_24)
	.align		4
.L_24:
        /*006c*/ 	.word	index@(.nv.constant0._Z4copyiiPdS_)
        /*0070*/ 	.short	0x0380
        /*0072*/ 	.short	0x0018


	//----- nvinfo : EIATTR_SW_WAR
	.align		4
.L_25:
        /*0074*/ 	.byte	0x04, 0x36
        /*0076*/ 	.short	(.L_27 - .L_26)
.L_26:
        /*0078*/ 	.word	0x00000008
.L_27:


//--------------------- .nv.info._Z7stenciliiPdS_ --------------------------
	.section	.nv.info._Z7stenciliiPdS_,"",@"SHT_CUDA_INFO"
	.sectionflags	@""
	.align	4


	//----- nvinfo : EIATTR_CUDA_API_VERSION
	.align		4
        /*0000*/ 	.byte	0x04, 0x37
        /*0002*/ 	.short	(.L_29 - .L_28)
.L_28:
        /*0004*/ 	.word	0x00000082


	//----- nvinfo : EIATTR_KPARAM_INFO
	.align		4
.L_29:
        /*0008*/ 	.byte	0x04, 0x17
        /*000a*/ 	.short	(.L_31 - .L_30)
.L_30:
        /*000c*/ 	.word	0x00000000
        /*0010*/ 	.short	0x0003
        /*0012*/ 	.short	0x0010
        /*0014*/ 	.byte	0x00, 0xf5, 0x21, 0x00


	//----- nvinfo : EIATTR_KPARAM_INFO
	.align		4
.L_31:
        /*0018*/ 	.byte	0x04, 0x17
        /*001a*/ 	.short	(.L_33 - .L_32)
.L_32:
        /*001c*/ 	.word	0x00000000
        /*0020*/ 	.short	0x0002
        /*0022*/ 	.short	0x0008
        /*0024*/ 	.byte	0x00, 0xf5, 0x21, 0x00


	//----- nvinfo : EIATTR_KPARAM_INFO
	.align		4
.L_33:
        /*0028*/ 	.byte	0x04, 0x17
        /*002a*/ 	.short	(.L_35 - .L_34)
.L_34:
        /*002c*/ 	.word	0x00000000
        /*0030*/ 	.short	0x0001
        /*0032*/ 	.short	0x0004
        /*0034*/ 	.byte	0x00, 0xf0, 0x11, 0x00


	//----- nvinfo : EIATTR_KPARAM_INFO
	.align		4
.L_35:
        /*0038*/ 	.byte	0x04, 0x17
        /*003a*/ 	.short	(.L_37 - .L_36)
.L_36:
        /*003c*/ 	.word	0x00000000
        /*0040*/ 	.short	0x0000
        /*0042*/ 	.short	0x0000
        /*0044*/ 	.byte	0x00, 0xf0, 0x11, 0x00


	//----- nvinfo : EIATTR_SPARSE_MMA_MASK
	.align		4
.L_37:
        /*0048*/ 	.byte	0x03, 0x50
        /*004a*/ 	.short	0x0000


	//----- nvinfo : EIATTR_MAXREG_COUNT
	.align		4
        /*004c*/ 	.byte	0x03, 0x1b
        /*004e*/ 	.short	0x00ff


	//----- nvinfo : EIATTR_MERCURY_ISA_VERSION
	.align		4
        /*0050*/ 	.byte	0x03, 0x5f
        /*0052*/ 	.short	0x0101


	//----- nvinfo : EIATTR_VRC_CTA_INIT_COUNT
	.align		4
        /*0054*/ 	.byte	0x02, 0x4a
	.zero		1
	.zero		1


	//----- nvinfo : EIATTR_EXIT_INSTR_OFFSETS
	.align		4
        /*0058*/ 	.byte	0x04, 0x1c
        /*005a*/ 	.short	(.L_39 - .L_38)


	//   ....[0]....
.L_38:
        /*005c*/ 	.word	0x000000e0


	//   ....[1]....
        /*0060*/ 	.word	0x00000230


	//----- nvinfo : EIATTR_CBANK_PARAM_SIZE
	.align		4
.L_39:
        /*0064*/ 	.byte	0x03, 0x19
        /*0066*/ 	.short	0x0018


	//----- nvinfo : EIATTR_PARAM_CBANK
	.align		4
        /*0068*/ 	.byte	0x04, 0x0a
        /*006a*/ 	.short	(.L_41 - .L_40)
	.align		4
.L_40:
        /*006c*/ 	.word	index@(.nv.constant0._Z7stenciliiPdS_)
        /*0070*/ 	.short	0x0380
        /*0072*/ 	.short	0x0018


	//----- nvinfo : EIATTR_SW_WAR
	.align		4
.L_41:
        /*0074*/ 	.byte	0x04, 0x36
        /*0076*/ 	.short	(.L_43 - .L_42)
.L_42:
        /*0078*/ 	.word	0x00000008
.L_43:


//--------------------- .nv.callgraph             --------------------------
	.section	.nv.callgraph,"",@"SHT_CUDA_CALLGRAPH"
	.align	4
	.sectionentsize	8
	.align		4
        /*0000*/ 	.word	0x00000000
	.align		4
        /*0004*/ 	.word	0xffffffff
	.align		4
        /*0008*/ 	.word	0x00000000
	.align		4
        /*000c*/ 	.word	0xfffffffe
	.align		4
        /*0010*/ 	.word	0x00000000
	.align		4
        /*0014*/ 	.word	0xfffffffd
	.align		4
        /*0018*/ 	.word	0x00000000
	.align		4
        /*001c*/ 	.word	0xfffffffc


//--------------------- .text._Z4copyiiPdS_       --------------------------
	.section	.text._Z4copyiiPdS_,"ax",@progbits
	.align	128
        .global         _Z4copyiiPdS_
        .type           _Z4copyiiPdS_,@function
        .size           _Z4copyiiPdS_,(.L_x_2 - _Z4copyiiPdS_)
        .other          _Z4copyiiPdS_,@"STO_CUDA_ENTRY STV_DEFAULT"
_Z4copyiiPdS_:
.text._Z4copyiiPdS_:
[----:B------:R-:W-:Y:S01]  /*0000*/  LDC R1, c[0x0][0x37c] ;  /* 0x0000df00ff017b82 */ /* 0x000fe20000000800 */
[----:B------:R-:W0:Y:S07]  /*0010*/  S2R R5, SR_TID.Y ;  /* 0x0000000000057919 */ /* 0x000e2e0000002200 */
[----:B------:R-:W1:Y:S01]  /*0020*/  LDC R3, c[0x0][0x360] ;  /* 0x0000d800ff037b82 */ /* 0x000e620000000800 */
[----:B------:R-:W2:Y:S01]  /*0030*/  LDCU.64 UR8, c[0x0][0x380] ;  /* 0x00007000ff0877ac */ /* 0x000ea20008000a00 */
[----:B------:R-:W1:Y:S06]  /*0040*/  S2R R0, SR_TID.X ;  /* 0x0000000000007919 */ /* 0x000e6c0000002100 */
[----:B------:R-:W0:Y:S08]  /*0050*/  S2UR UR5, SR_CTAID.Y ;  /* 0x00000000000579c3 */ /* 0x000e300000002600 */
[----:B------:R-:W0:Y:S08]  /*0060*/  LDC R2, c[0x0][0x364] ;  /* 0x0000d900ff027b82 */ /* 0x000e300000000800 */
[----:B------:R-:W1:Y:S01]  /*0070*/  S2UR UR4, SR_CTAID.X ;  /* 0x00000000000479c3 */ /* 0x000e620000002500 */
[----:B0-----:R-:W-:-:S05]  /*0080*/  IMAD R5, R2, UR5, R5 ;  /* 0x0000000502057c24 */ /* 0x001fca000f8e0205 */
[----:B--2---:R-:W-:Y:S01]  /*0090*/  ISETP.GT.AND P0, PT, R5, UR9, PT ;  /* 0x0000000905007c0c */ /* 0x004fe2000bf04270 */
[----:B-1----:R-:W-:-:S05]  /*00a0*/  IMAD R0, R3, UR4, R0 ;  /* 0x0000000403007c24 */ /* 0x002fca000f8e0200 */
[----:B------:R-:W-:-:S04]  /*00b0*/  ISETP.GT.OR P0, PT, R0, UR8, P0 ;  /* 0x0000000800007c0c */ /* 0x000fc80008704670 */
[----:B------:R-:W-:-:S04]  /*00c0*/  ISETP.LT.OR P0, PT, R0, 0x1, P0 ;  /* 0x000000010000780c */ /* 0x000fc80000701670 */
[----:B------:R-:W-:-:S13]  /*00d0*/  ISETP.EQ.OR P0, PT, R5, RZ, P0 ;  /* 0x000000ff0500720c */ /* 0x000fda0000702670 */
[----:B------:R-:W-:Y:S05]  /*00e0*/  @P0 EXIT ;  /* 0x000000000000094d */ /* 0x000fea0003800000 */
[----:B------:R-:W0:Y:S01]  /*00f0*/  LDC.64 R2, c[0x0][0x388] ;  /* 0x0000e200ff027b82 */ /* 0x000e220000000a00 */
[----:B------:R-:W1:Y:S01]  /*0100*/  LDCU.64 UR6, c[0x0][0x358] ;  /* 0x00006b00ff0677ac */ /* 0x000e620008000a00 */
[----:B------:R-:W-:-:S06]  /*0110*/  UIADD3 UR4, UPT, UPT, UR8, 0x2, URZ ;  /* 0x0000000208047890 */ /* 0x000fcc000fffe0ff */
[----:B------:R-:W-:Y:S02]  /*0120*/  IMAD R7, R5, UR4, R0 ;  /* 0x0000000405077c24 */ /* 0x000fe4000f8e0200 */
[----:B------:R-:W2:Y:S02]  /*0130*/  LDC.64 R4, c[0x0][0x390] ;  /* 0x0000e400ff047b82 */ /* 0x000ea40000000a00 */
[----:B0-----:R-:W-:-:S06]  /*0140*/  IMAD.WIDE R2, R7, 0x8, R2 ;  /* 0x0000000807027825 */ /* 0x001fcc00078e0202 */
[----:B-1----:R-:W3:Y:S01]  /*0150*/  LDG.E.64 R2, desc[UR6][R2.64] ;  /* 0x0000000602027981 */ /* 0x002ee2000c1e1b00 */
[----:B--2---:R-:W-:-:S05]  /*0160*/  IMAD.WIDE R4, R7, 0x8, R4 ;  /* 0x0000000807047825 */ /* 0x004fca00078e0204 */
[----:B---3--:R-:W-:Y:S01]  /*0170*/  STG.E.64 desc[UR6][R4.64], R2 ;  /* 0x0000000204007986 */ /* 0x008fe2000c101b06 */
[----:B------:R-:W-:Y:S05]  /*0180*/  EXIT ;  /* 0x000000000000794d */ /* 0x000fea0003800000 */
.L_x_0:
[----:B------:R-:W-:-:S00]  /*0190*/  BRA `(.L_x_0) ;  /* 0xfffffffc00fc7947 */ /* 0x000fc0000383ffff */
[----:B------:R-:W-:-:S00]  /*01a0*/  NOP ;  /* 0x0000000000007918 */ /* 0x000fc00000000000 */
        /* <DEDUP_REMOVED lines=13> */
.L_x_2:


//--------------------- .text._Z7stenciliiPdS_    --------------------------
	.section	.text._Z7stenciliiPdS_,"ax",@progbits
	.align	128
        .global         _Z7stenciliiPdS_
        .type           _Z7stenciliiPdS_,@function
        .size           _Z7stenciliiPdS_,(.L_x_3 - _Z7stenciliiPdS_)
        .other          _Z7stenciliiPdS_,@"STO_CUDA_ENTRY STV_DEFAULT"
_Z7stenciliiPdS_:
.text._Z7stenciliiPdS_:
[----:B------:R-:W-:Y:S01]  /*0000*/  LDC R1, c[0x0][0x37c] ;  /* 0x0000df00ff017b82 */ /* 0x000fe20000000800 */
[----:B------:R-:W0:Y:S07]  /*0010*/  S2R R2, SR_TID.Y ;  /* 0x0000000000027919 */ /* 0x000e2e0000002200 */
[----:B------:R-:W1:Y:S01]  /*0020*/  LDC R0, c[0x0][0x360] ;  /* 0x0000d800ff007b82 */ /* 0x000e620000000800 */
[----:B------:R-:W1:Y:S07]  /*0030*/  S2R R5, SR_TID.X ;  /* 0x0000000000057919 */ /* 0x000e6e0000002100 */
[----:B------:R-:W0:Y:S08]  /*0040*/  S2UR UR5, SR_CTAID.Y ;  /* 0x00000000000579c3 */ /* 0x000e300000002600 */
[----:B------:R-:W0:Y:S08]  /*0050*/  LDC R3, c[0x0][0x364] ;  /* 0x0000d900ff037b82 */ /* 0x000e300000000800 */
[----:B------:R-:W1:Y:S08]  /*0060*/  S2UR UR4, SR_CTAID.X ;  /* 0x00000000000479c3 */ /* 0x000e700000002500 */
[----:B------:R-:W2:Y:S01]  /*0070*/  LDC.64 R6, c[0x0][0x380] ;  /* 0x0000e000ff067b82 */ /* 0x000ea20000000a00 */
[----:B0-----:R-:W-:-:S02]  /*0080*/  IMAD R2, R3, UR5, R2 ;  /* 0x0000000503027c24 */ /* 0x001fc4000f8e0202 */
[----:B-1----:R-:W-:-:S03]  /*0090*/  IMAD R5, R0, UR4, R5 ;  /* 0x0000000400057c24 */ /* 0x002fc6000f8e0205 */
[----:B--2---:R-:W-:-:S04]  /*00a0*/  ISETP.GT.AND P0, PT, R2, R7, PT ;  /* 0x000000070200720c */ /* 0x004fc80003f04270 */
[----:B------:R-:W-:-:S04]  /*00b0*/  ISETP.GT.OR P0, PT, R5, R6, P0 ;  /* 0x000000060500720c */ /* 0x000fc80000704670 */
[----:B------:R-:W-:-:S04]  /*00c0*/  ISETP.LT.OR P0, PT, R5, 0x1, P0 ;  /* 0x000000010500780c */ /* 0x000fc80000701670 */
[----:B------:R-:W-:-:S13]  /*00d0*/  ISETP.EQ.OR P0, PT, R2, RZ, P0 ;  /* 0x000000ff0200720c */ /* 0x000fda0000702670 */
[----:B------:R-:W-:Y:S05]  /*00e0*/  @P0 EXIT ;  /* 0x000000000000094d */ /* 0x000fea0003800000 */
[----:B------:R-:W0:Y:S01]  /*00f0*/  LDC.64 R8, c[0x0][0x390] ;  /* 0x0000e400ff087b82 */ /* 0x000e220000000a00 */
[----:B------:R-:W1:Y:S01]  /*0100*/  LDCU.64 UR4, c[0x0][0x358] ;  /* 0x00006b00ff0477ac */ /* 0x000e620008000a00 */
[----:B------:R-:W-:-:S05]  /*0110*/  IADD3 R11, PT, PT, R6, 0x2, RZ ;  /* 0x00000002060b7810 */ /* 0x000fca0007ffe0ff */
[CC--:B------:R-:W-:Y:S02]  /*0120*/  IMAD R0, R2.reuse, R11.reuse, R5 ;  /* 0x0000000b02007224 */ /* 0x0c0fe400078e0205 */
[----:B------:R-:W-:-:S05]  /*0130*/  IMAD R4, R2, R11, -R11 ;  /* 0x0000000b02047224 */ /* 0x000fca00078e0a0b */
[----:B------:R-:W-:Y:S01]  /*0140*/  IADD3 R13, PT, PT, R5, R4, RZ ;  /* 0x00000004050d7210 */ /* 0x000fe20007ffe0ff */
[----:B0-----:R-:W-:-:S05]  /*0150*/  IMAD.WIDE R2, R0, 0x8, R8 ;  /* 0x0000000800027825 */ /* 0x001fca00078e0208 */
[----:B-1----:R-:W2:Y:S01]  /*0160*/  LDG.E.64 R4, desc[UR4][R2.64+0x8] ;  /* 0x0000080402047981 */ /* 0x002ea2000c1e1b00 */
[----:B------:R-:W-:-:S03]  /*0170*/  IMAD.WIDE R8, R13, 0x8, R8 ;  /* 0x000000080d087825 */ /* 0x000fc600078e0208 */
[----:B------:R-:W2:Y:S01]  /*0180*/  LDG.E.64 R6, desc[UR4][R2.64+-0x8] ;  /* 0xfffff80402067981 */ /* 0x000ea2000c1e1b00 */
[----:B------:R-:W-:-:S03]  /*0190*/  IMAD.WIDE R10, R11, 0x8, R2 ;  /* 0x000000080b0a7825 */ /* 0x000fc600078e0202 */
[----:B------:R-:W3:Y:S04]  /*01a0*/  LDG.E.64 R8, desc[UR4][R8.64] ;  /* 0x0000000408087981 */ /* 0x000ee8000c1e1b00 */
[----:B------:R-:W4:Y:S01]  /*01b0*/  LDG.E.64 R10, desc[UR4][R10.64] ;  /* 0x000000040a0a7981 */ /* 0x000f22000c1e1b00 */
[----:B--2---:R-:W-:Y:S01]  /*01c0*/  DADD R4, R4, R6 ;  /* 0x0000000004047229 */ /* 0x004fe20000000006 */
[----:B------:R-:W0:Y:S07]  /*01d0*/  LDC.64 R6, c[0x0][0x388] ;  /* 0x0000e200ff067b82 */ /* 0x000e2e0000000a00 */
[----:B---3--:R-:W-:-:S08]  /*01e0*/  DADD R4, R4, R8 ;  /* 0x0000000004047229 */ /* 0x008fd00000000008 */
[----:B----4-:R-:W-:-:S08]  /*01f0*/  DADD R4, R4, R10 ;  /* 0x0000000004047229 */ /* 0x010fd0000000000a */
[----:B------:R-:W-:Y:S01]  /*0200*/  DMUL R4, R4, 0.25 ;  /* 0x3fd0000004047828 */ /* 0x000fe20000000000 */
[----:B0-----:R-:W-:-:S06]  /*0210*/  IMAD.WIDE R6, R0, 0x8, R6 ;  /* 0x0000000800067825 */ /* 0x001fcc00078e0206 */
[----:B------:R-:W-:Y:S01]  /*0220*/  STG.E.64 desc[UR4][R6.64], R4 ;  /* 0x0000000406007986 */ /* 0x000fe2000c101b04 */
[----:B------:R-:W-:Y:S05]  /*0230*/  EXIT ;  /* 0x000000000000794d */ /* 0x000fea0003800000 */
.L_x_1:
        /* <DEDUP_REMOVED lines=12> */
.L_x_3:


//--------------------- .nv.shared.reserved.0     --------------------------
	.section	.nv.shared.reserved.0,"aw",@nobits
	.weak		__nv_reservedSMEM_offset_0_alias
	.size		__nv_reservedSMEM_offset_0_alias, 0, 64
	.other		__nv_reservedSMEM_offset_0_alias,@"STO_CUDA_RESERVED_SHARED STV_DEFAULT"
__nv_reservedSMEM_offset_0_alias:
	.zero		0
	.zero		64


//--------------------- .nv.constant0._Z4copyiiPdS_ --------------------------
	.section	.nv.constant0._Z4copyiiPdS_,"a",@progbits
	.sectionflags	@""
	.align	4
.nv.constant0._Z4copyiiPdS_:
	.zero		920


//--------------------- .nv.constant0._Z7stenciliiPdS_ --------------------------
	.section	.nv.constant0._Z7stenciliiPdS_,"a",@progbits
	.sectionflags	@""
	.align	4
.nv.constant0._Z7stenciliiPdS_:
	.zero		920


//--------------------- SYMBOLS --------------------------

	.type		.nv.reservedSmem.offset0,@object
	.size		.nv.reservedSmem.offset0,0x4
